//
// Generated by NVIDIA NVVM Compiler
//
// Compiler Build ID: CL-36424714
// Cuda compilation tools, release 13.0, V13.0.88
// Based on NVVM 20.0.0
//

.version 9.0
.target sm_100
.address_size 64

	// .globl	_Z8multiplyPfS_S_i

.visible .entry _Z8multiplyPfS_S_i(
	.param .u64 .ptr .align 1 _Z8multiplyPfS_S_i_param_0,
	.param .u64 .ptr .align 1 _Z8multiplyPfS_S_i_param_1,
	.param .u64 .ptr .align 1 _Z8multiplyPfS_S_i_param_2,
	.param .u32 _Z8multiplyPfS_S_i_param_3
)
{
	.reg .pred 	%p<10>;
	.reg .b32 	%r<40>;
	.reg .b32 	%f<67>;
	.reg .b64 	%rd<67>;

	ld.param.u64 	%rd14, [_Z8multiplyPfS_S_i_param_0];
	ld.param.u64 	%rd15, [_Z8multiplyPfS_S_i_param_1];
	ld.param.u32 	%r18, [_Z8multiplyPfS_S_i_param_3];
	cvta.to.global.u64 	%rd1, %rd15;
	cvta.to.global.u64 	%rd2, %rd14;
	mov.u32 	%r19, %ctaid.y;
	mov.u32 	%r20, %ntid.y;
	mov.u32 	%r21, %tid.y;
	mad.lo.s32 	%r1, %r19, %r20, %r21;
	mov.u32 	%r22, %ctaid.x;
	mov.u32 	%r23, %ntid.x;
	mov.u32 	%r24, %tid.x;
	mad.lo.s32 	%r2, %r22, %r23, %r24;
	max.s32 	%r25, %r1, %r2;
	setp.ge.s32 	%p1, %r25, %r18;
	@%p1 bra 	$L__BB0_13;
	mul.lo.s32 	%r3, %r18, %r1;
	and.b32  	%r4, %r18, 7;
	setp.lt.u32 	%p2, %r18, 8;
	mov.f32 	%f66, 0f00000000;
	mov.b32 	%r38, 0;
	@%p2 bra 	$L__BB0_4;
	and.b32  	%r38, %r18, 2147483640;
	neg.s32 	%r36, %r38;
	mul.wide.s32 	%rd16, %r18, 4;
	add.s64 	%rd3, %rd1, %rd16;
	shl.b32 	%r7, %r18, 3;
	mul.wide.s32 	%rd17, %r18, 8;
	add.s64 	%rd4, %rd1, %rd17;
	mul.wide.s32 	%rd18, %r18, 12;
	add.s64 	%rd5, %rd1, %rd18;
	mul.wide.s32 	%rd19, %r18, 16;
	add.s64 	%rd6, %rd1, %rd19;
	mul.wide.s32 	%rd20, %r18, 20;
	add.s64 	%rd7, %rd1, %rd20;
	mul.wide.s32 	%rd21, %r18, 24;
	add.s64 	%rd8, %rd1, %rd21;
	mul.wide.s32 	%rd22, %r18, 28;
	add.s64 	%rd9, %rd1, %rd22;
	mul.wide.u32 	%rd23, %r3, 4;
	add.s64 	%rd24, %rd23, %rd2;
	add.s64 	%rd66, %rd24, 16;
	mov.f32 	%f66, 0f00000000;
	mov.u32 	%r35, %r2;
$L__BB0_3:
	.pragma "nounroll";
	mul.wide.s32 	%rd25, %r35, 4;
	add.s64 	%rd26, %rd3, %rd25;
	add.s64 	%rd27, %rd4, %rd25;
	add.s64 	%rd28, %rd5, %rd25;
	add.s64 	%rd29, %rd6, %rd25;
	add.s64 	%rd30, %rd7, %rd25;
	add.s64 	%rd31, %rd8, %rd25;
	add.s64 	%rd32, %rd9, %rd25;
	add.s64 	%rd33, %rd1, %rd25;
	ld.global.f32 	%f16, [%rd66+-16];
	ld.global.f32 	%f17, [%rd33];
	fma.rn.f32 	%f18, %f16, %f17, %f66;
	ld.global.f32 	%f19, [%rd66+-12];
	ld.global.f32 	%f20, [%rd26];
	fma.rn.f32 	%f21, %f19, %f20, %f18;
	ld.global.f32 	%f22, [%rd66+-8];
	ld.global.f32 	%f23, [%rd27];
	fma.rn.f32 	%f24, %f22, %f23, %f21;
	ld.global.f32 	%f25, [%rd66+-4];
	ld.global.f32 	%f26, [%rd28];
	fma.rn.f32 	%f27, %f25, %f26, %f24;
	ld.global.f32 	%f28, [%rd66];
	ld.global.f32 	%f29, [%rd29];
	fma.rn.f32 	%f30, %f28, %f29, %f27;
	ld.global.f32 	%f31, [%rd66+4];
	ld.global.f32 	%f32, [%rd30];
	fma.rn.f32 	%f33, %f31, %f32, %f30;
	ld.global.f32 	%f34, [%rd66+8];
	ld.global.f32 	%f35, [%rd31];
	fma.rn.f32 	%f36, %f34, %f35, %f33;
	ld.global.f32 	%f37, [%rd66+12];
	ld.global.f32 	%f38, [%rd32];
	fma.rn.f32 	%f66, %f37, %f38, %f36;
	add.s32 	%r36, %r36, 8;
	add.s32 	%r35, %r35, %r7;
	add.s64 	%rd66, %rd66, 32;
	setp.ne.s32 	%p3, %r36, 0;
	@%p3 bra 	$L__BB0_3;
$L__BB0_4:
	setp.eq.s32 	%p4, %r4, 0;
	@%p4 bra 	$L__BB0_12;
	and.b32  	%r13, %r18, 3;
	setp.lt.u32 	%p5, %r4, 4;
	@%p5 bra 	$L__BB0_7;
	add.s32 	%r27, %r38, %r3;
	mul.wide.u32 	%rd34, %r27, 4;
	add.s64 	%rd35, %rd2, %rd34;
	ld.global.f32 	%f40, [%rd35];
	mad.lo.s32 	%r28, %r38, %r18, %r2;
	mul.wide.s32 	%rd36, %r28, 4;
	add.s64 	%rd37, %rd1, %rd36;
	ld.global.f32 	%f41, [%rd37];
	fma.rn.f32 	%f42, %f40, %f41, %f66;
	cvt.u64.u32 	%rd38, %r3;
	cvt.u64.u32 	%rd39, %r38;
	add.s64 	%rd40, %rd39, %rd38;
	shl.b64 	%rd41, %rd40, 2;
	add.s64 	%rd42, %rd2, %rd41;
	ld.global.f32 	%f43, [%rd42+4];
	mul.wide.s32 	%rd43, %r18, 4;
	add.s64 	%rd44, %rd37, %rd43;
	ld.global.f32 	%f44, [%rd44];
	fma.rn.f32 	%f45, %f43, %f44, %f42;
	ld.global.f32 	%f46, [%rd42+8];
	add.s64 	%rd45, %rd44, %rd43;
	ld.global.f32 	%f47, [%rd45];
	fma.rn.f32 	%f48, %f46, %f47, %f45;
	ld.global.f32 	%f49, [%rd42+12];
	add.s64 	%rd46, %rd45, %rd43;
	ld.global.f32 	%f50, [%rd46];
	fma.rn.f32 	%f66, %f49, %f50, %f48;
	add.s32 	%r38, %r38, 4;
$L__BB0_7:
	setp.eq.s32 	%p6, %r13, 0;
	@%p6 bra 	$L__BB0_12;
	setp.eq.s32 	%p7, %r13, 1;
	@%p7 bra 	$L__BB0_10;
	add.s32 	%r29, %r38, %r3;
	mul.wide.u32 	%rd47, %r29, 4;
	add.s64 	%rd48, %rd2, %rd47;
	ld.global.f32 	%f52, [%rd48];
	mad.lo.s32 	%r30, %r38, %r18, %r2;
	mul.wide.s32 	%rd49, %r30, 4;
	add.s64 	%rd50, %rd1, %rd49;
	ld.global.f32 	%f53, [%rd50];
	fma.rn.f32 	%f54, %f52, %f53, %f66;
	cvt.u64.u32 	%rd51, %r3;
	cvt.u64.u32 	%rd52, %r38;
	add.s64 	%rd53, %rd52, %rd51;
	shl.b64 	%rd54, %rd53, 2;
	add.s64 	%rd55, %rd2, %rd54;
	ld.global.f32 	%f55, [%rd55+4];
	mul.wide.s32 	%rd56, %r18, 4;
	add.s64 	%rd57, %rd50, %rd56;
	ld.global.f32 	%f56, [%rd57];
	fma.rn.f32 	%f66, %f55, %f56, %f54;
	add.s32 	%r38, %r38, 2;
$L__BB0_10:
	and.b32  	%r31, %r18, 1;
	setp.eq.b32 	%p8, %r31, 1;
	not.pred 	%p9, %p8;
	@%p9 bra 	$L__BB0_12;
	add.s32 	%r32, %r38, %r3;
	mul.wide.u32 	%rd58, %r32, 4;
	add.s64 	%rd59, %rd2, %rd58;
	ld.global.f32 	%f57, [%rd59];
	mad.lo.s32 	%r33, %r38, %r18, %r2;
	mul.wide.s32 	%rd60, %r33, 4;
	add.s64 	%rd61, %rd1, %rd60;
	ld.global.f32 	%f58, [%rd61];
	fma.rn.f32 	%f66, %f57, %f58, %f66;
$L__BB0_12:
	ld.param.u64 	%rd65, [_Z8multiplyPfS_S_i_param_2];
	add.s32 	%r34, %r3, %r2;
	cvta.to.global.u64 	%rd62, %rd65;
	mul.wide.s32 	%rd63, %r34, 4;
	add.s64 	%rd64, %rd62, %rd63;
	st.global.f32 	[%rd64], %f66;
$L__BB0_13:
	ret;

}


// ===== COMPILED SASS (sm_100) =====

	.target	sm_100

	.elftype	@"ET_EXEC"


//--------------------- .note.nv.tkinfo           --------------------------
	.section	.note.nv.tkinfo,"",@"SHT_NOTE"
	.sectionflags	@"SHF_NOTE_NV_TKINFO"
	.tkinfo
        /*0018*/ 	.word	0x00000002
        /*0030*/ 	.string	""
        /*0030*/ 	.string	"ptxas"
        /*0030*/ 	.string	"Cuda compilation tools, release 13.0, V13.0.88"
        /*0030*/ 	.string	"Build cuda_13.0.r13.0/compiler.36424714_0"
        /*0030*/ 	.string	"-arch sm_100 -m 64 "



//--------------------- .note.nv.cuinfo           --------------------------
	.section	.note.nv.cuinfo,"",@"SHT_NOTE"
	.sectionflags	@"SHF_NOTE_NV_CUINFO"
        /*0018*/ 	.short	0x0002
        /*001a*/ 	.short	0x0064
        /*001c*/ 	.short	0x0082
	.zero		2


//--------------------- .nv.info                  --------------------------
	.section	.nv.info,"",@"SHT_CUDA_INFO"
	.align	4


	//----- nvinfo : EIATTR_REGCOUNT
	.align		4
        /*0000*/ 	.byte	0x04, 0x2f
        /*0002*/ 	.short	(.L_1 - .L_0)
	.align		4
.L_0:
        /*0004*/ 	.word	index@(_Z8multiplyPfS_S_i)
        /*0008*/ 	.word	0x0000001e


	//----- nvinfo : EIATTR_FRAME_SIZE
	.align		4
.L_1:
        /*000c*/ 	.byte	0x04, 0x11
        /*000e*/ 	.short	(.L_3 - .L_2)
	.align		4
.L_2:
        /*0010*/ 	.word	index@(_Z8multiplyPfS_S_i)
        /*0014*/ 	.word	0x00000000


	//----- nvinfo : EIATTR_MIN_STACK_SIZE
	.align		4
.L_3:
        /*0018*/ 	.byte	0x04, 0x12
        /*001a*/ 	.short	(.L_5 - .L_4)
	.align		4
.L_4:
        /*001c*/ 	.word	index@(_Z8multiplyPfS_S_i)
        /*0020*/ 	.word	0x00000000
.L_5:


//--------------------- .nv.compat                --------------------------
	.section	.nv.compat,"",@"SHT_CUDA_COMPAT_INFO"
	.align	4
        /*0000*/ 	.byte	0x02, 0x09, 0x00, 0x00, 0x02, 0x02, 0x01, 0x00, 0x02, 0x05, 0x05, 0x00, 0x03, 0x07, 0x01, 0x01
        /*0010*/ 	.byte	0x02, 0x03, 0x00, 0x00, 0x02, 0x06, 0x01, 0x00, 0x04, 0x0b, 0x08, 0x00, 0x09, 0x00, 0x00, 0x00
        /*0020*/ 	.byte	0x00, 0x00, 0x00, 0x00


//--------------------- .nv.info._Z8multiplyPfS_S_i --------------------------
	.section	.nv.info._Z8multiplyPfS_S_i,"",@"SHT_CUDA_INFO"
	.sectionflags	@""
	.align	4


	//----- nvinfo : EIATTR_CUDA_API_VERSION
	.align		4
        /*0000*/ 	.byte	0x04, 0x37
        /*0002*/ 	.short	(.L_7 - .L_6)
.L_6:
        /*0004*/ 	.word	0x00000082


	//----- nvinfo : EIATTR_KPARAM_INFO
	.align		4
.L_7:
        /*0008*/ 	.byte	0x04, 0x17
        /*000a*/ 	.short	(.L_9 - .L_8)
.L_8:
        /*000c*/ 	.word	0x00000000
        /*0010*/ 	.short	0x0003
        /*0012*/ 	.short	0x0018
        /*0014*/ 	.byte	0x00, 0xf0, 0x11, 0x00


	//----- nvinfo : EIATTR_KPARAM_INFO
	.align		4
.L_9:
        /*0018*/ 	.byte	0x04, 0x17
        /*001a*/ 	.short	(.L_11 - .L_10)
.L_10:
        /*001c*/ 	.word	0x00000000
        /*0020*/ 	.short	0x0002
        /*0022*/ 	.short	0x0010
        /*0024*/ 	.byte	0x00, 0xf5, 0x21, 0x00


	//----- nvinfo : EIATTR_KPARAM_INFO
	.align		4
.L_11:
        /*0028*/ 	.byte	0x04, 0x17
        /*002a*/ 	.short	(.L_13 - .L_12)
.L_12:
        /*002c*/ 	.word	0x00000000
        /*0030*/ 	.short	0x0001
        /*0032*/ 	.short	0x0008
        /*0034*/ 	.byte	0x00, 0xf5, 0x21, 0x00


	//----- nvinfo : EIATTR_KPARAM_INFO
	.align		4
.L_13:
        /*0038*/ 	.byte	0x04, 0x17
        /*003a*/ 	.short	(.L_15 - .L_14)
.L_14:
        /*003c*/ 	.word	0x00000000
        /*0040*/ 	.short	0x0000
        /*0042*/ 	.short	0x0000
        /*0044*/ 	.byte	0x00, 0xf5, 0x21, 0x00


	//----- nvinfo : EIATTR_SPARSE_MMA_MASK
	.align		4
.L_15:
        /*0048*/ 	.byte	0x03, 0x50
        /*004a*/ 	.short	0x0000


	//----- nvinfo : EIATTR_MAXREG_COUNT
	.align		4
        /*004c*/ 	.byte	0x03, 0x1b
        /*004e*/ 	.short	0x00ff


	//----- nvinfo : EIATTR_MERCURY_ISA_VERSION
	.align		4
        /*0050*/ 	.byte	0x03, 0x5f
        /*0052*/ 	.short	0x0101


	//----- nvinfo : EIATTR_VRC_CTA_INIT_COUNT
	.align		4
        /*0054*/ 	.byte	0x02, 0x4a
	.zero		1
	.zero		1


	//----- nvinfo : EIATTR_EXIT_INSTR_OFFSETS
	.align		4
        /*0058*/ 	.byte	0x04, 0x1c
        /*005a*/ 	.short	(.L_17 - .L_16)


	//   ....[0]....
.L_16:
        /*005c*/ 	.word	0x000000c0


	//   ....[1]....
        /*0060*/ 	.word	0x00000a90


	//----- nvinfo : EIATTR_CBANK_PARAM_SIZE
	.align		4
.L_17:
        /*0064*/ 	.byte	0x03, 0x19
        /*0066*/ 	.short	0x001c


	//----- nvinfo : EIATTR_PARAM_CBANK
	.align		4
        /*0068*/ 	.byte	0x04, 0x0a
        /*006a*/ 	.short	(.L_19 - .L_18)
	.align		4
.L_18:
        /*006c*/ 	.word	index@(.nv.constant0._Z8multiplyPfS_S_i)
        /*0070*/ 	.short	0x0380
        /*0072*/ 	.short	0x001c


	//----- nvinfo : EIATTR_SW_WAR
	.align		4
.L_19:
        /*0074*/ 	.byte	0x04, 0x36
        /*0076*/ 	.short	(.L_21 - .L_20)
.L_20:
        /*0078*/ 	.word	0x00000008
.L_21:


//--------------------- .nv.callgraph             --------------------------
	.section	.nv.callgraph,"",@"SHT_CUDA_CALLGRAPH"
	.align	4
	.sectionentsize	8
	.align		4
        /*0000*/ 	.word	0x00000000
	.align		4
        /*0004*/ 	.word	0xffffffff
	.align		4
        /*0008*/ 	.word	0x00000000
	.align		4
        /*000c*/ 	.word	0xfffffffe
	.align		4
        /*0010*/ 	.word	0x00000000
	.align		4
        /*0014*/ 	.word	0xfffffffd
	.align		4
        /*0018*/ 	.word	0x00000000
	.align		4
        /*001c*/ 	.word	0xfffffffc


//--------------------- .text._Z8multiplyPfS_S_i  --------------------------
	.section	.text._Z8multiplyPfS_S_i,"ax",@progbits
	.align	128
        .global         _Z8multiplyPfS_S_i
        .type           _Z8multiplyPfS_S_i,@function
        .size           _Z8multiplyPfS_S_i,(.L_x_5 - _Z8multiplyPfS_S_i)
        .other          _Z8multiplyPfS_S_i,@"STO_CUDA_ENTRY STV_DEFAULT"
_Z8multiplyPfS_S_i:
.text._Z8multiplyPfS_S_i:
[----:B------:R-:W-:Y:S01]  /*0000*/  LDC R1, c[0x0][0x37c] ;  /* 0x0000df00ff017b82 */ /* 0x000fe20000000800 */
[----:B------:R-:W0:Y:S07]  /*0010*/  S2R R0, SR_TID.Y ;  /* 0x0000000000007919 */ /* 0x000e2e0000002200 */
[----:B------:R-:W0:Y:S01]  /*0020*/  S2UR UR4, SR_CTAID.Y ;  /* 0x00000000000479c3 */ /* 0x000e220000002600 */
[----:B------:R-:W1:Y:S01]  /*0030*/  LDCU UR20, c[0x0][0x398] ;  /* 0x00007300ff1477ac */ /* 0x000e620008000800 */
[----:B------:R-:W2:Y:S06]  /*0040*/  S2R R3, SR_TID.X ;  /* 0x0000000000037919 */ /* 0x000eac0000002100 */
[----:B------:R-:W0:Y:S08]  /*0050*/  LDC R13, c[0x0][0x364] ;  /* 0x0000d900ff0d7b82 */ /* 0x000e300000000800 */
[----:B------:R-:W2:Y:S08]  /*0060*/  S2UR UR5, SR_CTAID.X ;  /* 0x00000000000579c3 */ /* 0x000eb00000002500 */
[----:B------:R-:W2:Y:S01]  /*0070*/  LDC R2, c[0x0][0x360] ;  /* 0x0000d800ff027b82 */ /* 0x000ea20000000800 */
[----:B0-----:R-:W-:-:S02]  /*0080*/  IMAD R13, R13, UR4, R0 ;  /* 0x000000040d0d7c24 */ /* 0x001fc4000f8e0200 */
[----:B--2---:R-:W-:-:S05]  /*0090*/  IMAD R0, R2, UR5, R3 ;  /* 0x0000000502007c24 */ /* 0x004fca000f8e0203 */
[----:B------:R-:W-:-:S04]  /*00a0*/  VIMNMX R2, PT, PT, R13, R0, !PT ;  /* 0x000000000d027248 */ /* 0x000fc80007fe0100 */
[----:B-1----:R-:W-:-:S13]  /*00b0*/  ISETP.GE.AND P0, PT, R2, UR20, PT ;  /* 0x0000001402007c0c */ /* 0x002fda000bf06270 */
[----:B------:R-:W-:Y:S05]  /*00c0*/  @P0 EXIT ;  /* 0x000000000000094d */ /* 0x000fea0003800000 */
[----:B------:R-:W-:Y:S01]  /*00d0*/  UISETP.GE.U32.AND UP0, UPT, UR20, 0x8, UPT ;  /* 0x000000081400788c */ /* 0x000fe2000bf06070 */
[----:B------:R-:W-:Y:S02]  /*00e0*/  HFMA2 R12, -RZ, RZ, 0, 0 ;  /* 0x00000000ff0c7431 */ /* 0x000fe400000001ff */
[----:B------:R-:W-:Y:S01]  /*00f0*/  IMAD R13, R13, UR20, RZ ;  /* 0x000000140d0d7c24 */ /* 0x000fe2000f8e02ff */
[----:B------:R-:W-:Y:S01]  /*0100*/  UMOV UR4, URZ ;  /* 0x000000ff00047c82 */ /* 0x000fe20008000000 */
[----:B------:R-:W0:Y:S04]  /*0110*/  LDCU.64 UR18, c[0x0][0x358] ;  /* 0x00006b00ff1277ac */ /* 0x000e280008000a00 */
[----:B------:R-:W-:Y:S05]  /*0120*/  BRA.U !UP0, `(.L_x_0) ;  /* 0x0000000508047547 */ /* 0x000fea000b800000 */
[----:B------:R-:W1:Y:S01]  /*0130*/  LDCU.128 UR24, c[0x0][0x380] ;  /* 0x00007000ff1877ac */ /* 0x000e620008000c00 */
[----:B------:R-:W-:Y:S02]  /*0140*/  MOV R12, RZ ;  /* 0x000000ff000c7202 */ /* 0x000fe40000000f00 */
[----:B------:R-:W-:Y:S01]  /*0150*/  MOV R14, R0 ;  /* 0x00000000000e7202 */ /* 0x000fe20000000f00 */
[----:B------:R-:W-:-:S04]  /*0160*/  ULOP3.LUT UR4, UR20, 0x7ffffff8, URZ, 0xc0, !UPT ;  /* 0x7ffffff814047892 */ /* 0x000fc8000f8ec0ff */
[----:B------:R-:W-:Y:S01]  /*0170*/  UIADD3 UR5, UPT, UPT, -UR4, URZ, URZ ;  /* 0x000000ff04057290 */ /* 0x000fe2000fffe1ff */
[----:B-1----:R-:W-:Y:S01]  /*0180*/  MOV R2, UR24 ;  /* 0x0000001800027c02 */ /* 0x002fe20008000f00 */
[----:B------:R-:W-:Y:S01]  /*0190*/  UIMAD.WIDE UR6, UR20, 0x8, UR26 ;  /* 0x00000008140678a5 */ /* 0x000fe2000f8e021a */
[----:B------:R-:W-:Y:S01]  /*01a0*/  MOV R3, UR25 ;  /* 0x0000001900037c02 */ /* 0x000fe20008000f00 */
[----:B------:R-:W-:Y:S02]  /*01b0*/  UIMAD.WIDE UR8, UR20, 0xc, UR26 ;  /* 0x0000000c140878a5 */ /* 0x000fe4000f8e021a */
[----:B------:R-:W-:Y:S01]  /*01c0*/  UIMAD.WIDE UR10, UR20, 0x10, UR26 ;  /* 0x00000010140a78a5 */ /* 0x000fe2000f8e021a */
[----:B------:R-:W-:Y:S01]  /*01d0*/  IMAD.WIDE.U32 R2, R13, 0x4, R2 ;  /* 0x000000040d027825 */ /* 0x000fe200078e0002 */
[----:B------:R-:W-:Y:S02]  /*01e0*/  UIMAD.WIDE UR12, UR20, 0x14, UR26 ;  /* 0x00000014140c78a5 */ /* 0x000fe4000f8e021a */
[----:B------:R-:W-:Y:S01]  /*01f0*/  UIMAD.WIDE UR14, UR20, 0x18, UR26 ;  /* 0x00000018140e78a5 */ /* 0x000fe2000f8e021a */
[----:B------:R-:W-:Y:S01]  /*0200*/  IADD3 R2, P0, PT, R2, 0x10, RZ ;  /* 0x0000001002027810 */ /* 0x000fe20007f1e0ff */
[----:B------:R-:W-:-:S03]  /*0210*/  UIMAD.WIDE UR16, UR20, 0x1c, UR26 ;  /* 0x0000001c141078a5 */ /* 0x000fc6000f8e021a */
[----:B------:R-:W-:-:S09]  /*0220*/  IADD3.X R3, PT, PT, RZ, R3, RZ, P0, !PT ;  /* 0x00000003ff037210 */ /* 0x000fd200007fe4ff */
.L_x_1:
[----:B------:R-:W-:Y:S01]  /*0230*/  UIMAD.WIDE UR22, UR20, 0x4, UR26 ;  /* 0x00000004141678a5 */ /* 0x000fe2000f8e021a */
[----:B------:R-:W-:Y:S02]  /*0240*/  IMAD.MOV.U32 R23, RZ, RZ, 0x4 ;  /* 0x00000004ff177424 */ /* 0x000fe400078e00ff */
[----:B------:R-:W-:Y:S01]  /*0250*/  HFMA2 R11, -RZ, RZ, 0, 2.384185791015625e-07 ;  /* 0x00000004ff0b7431 */ /* 0x000fe200000001ff */
[----:B------:R-:W-:Y:S01]  /*0260*/  MOV R25, 0x4 ;  /* 0x0000000400197802 */ /* 0x000fe20000000f00 */
[----:B0-----:R-:W2:Y:S01]  /*0270*/  LDG.E R21, desc[UR18][R2.64+-0x10] ;  /* 0xfffff01202157981 */ /* 0x001ea2000c1e1900 */
[C---:B------:R-:W-:Y:S01]  /*0280*/  IMAD.WIDE R22, R14.reuse, R23, UR26 ;  /* 0x0000001a0e167e25 */ /* 0x040fe2000f8e0217 */
[----:B------:R-:W-:Y:S02]  /*0290*/  MOV R8, UR22 ;  /* 0x0000001600087c02 */ /* 0x000fe40008000f00 */
[----:B------:R-:W-:Y:S01]  /*02a0*/  MOV R9, UR23 ;  /* 0x0000001700097c02 */ /* 0x000fe20008000f00 */
[----:B------:R-:W3:Y:S02]  /*02b0*/  LDG.E R19, desc[UR18][R2.64+-0xc] ;  /* 0xfffff41202137981 */ /* 0x000ee4000c1e1900 */
[----:B------:R-:W-:-:S02]  /*02c0*/  IMAD.WIDE R8, R14, 0x4, R8 ;  /* 0x000000040e087825 */ /* 0x000fc400078e0208 */
[----:B------:R-:W2:Y:S01]  /*02d0*/  LDG.E R22, desc[UR18][R22.64] ;  /* 0x0000001216167981 */ /* 0x000ea2000c1e1900 */
[----:B------:R-:W-:Y:S01]  /*02e0*/  MOV R5, 0x4 ;  /* 0x0000000400057802 */ /* 0x000fe20000000f00 */
[C---:B------:R-:W-:Y:S02]  /*02f0*/  IMAD.WIDE R24, R14.reuse, R25, UR6 ;  /* 0x000000060e187e25 */ /* 0x040fe4000f8e0219 */
[----:B------:R0:W3:Y:S02]  /*0300*/  LDG.E R20, desc[UR18][R8.64] ;  /* 0x0000001208147981 */ /* 0x0000e4000c1e1900 */
[----:B------:R-:W-:Y:S02]  /*0310*/  IMAD.WIDE R10, R14, R11, UR8 ;  /* 0x000000080e0a7e25 */ /* 0x000fe4000f8e020b */
[----:B------:R-:W4:Y:S04]  /*0320*/  LDG.E R18, desc[UR18][R24.64] ;  /* 0x0000001218127981 */ /* 0x000f28000c1e1900 */
[----:B------:R-:W4:Y:S01]  /*0330*/  LDG.E R17, desc[UR18][R2.64+-0x8] ;  /* 0xfffff81202117981 */ /* 0x000f22000c1e1900 */
[----:B0-----:R-:W-:-:S02]  /*0340*/  HFMA2 R9, -RZ, RZ, 0, 2.384185791015625e-07 ;  /* 0x00000004ff097431 */ /* 0x001fc400000001ff */
[----:B------:R-:W-:Y:S01]  /*0350*/  IMAD.MOV.U32 R7, RZ, RZ, 0x4 ;  /* 0x00000004ff077424 */ /* 0x000fe200078e00ff */
[----:B------:R0:W5:Y:S01]  /*0360*/  LDG.E R16, desc[UR18][R10.64] ;  /* 0x000000120a107981 */ /* 0x000162000c1e1900 */
[----:B------:R-:W-:-:S03]  /*0370*/  IMAD.WIDE R4, R14, R5, UR10 ;  /* 0x0000000a0e047e25 */ /* 0x000fc6000f8e0205 */
[----:B------:R-:W5:Y:S01]  /*0380*/  LDG.E R15, desc[UR18][R2.64+-0x4] ;  /* 0xfffffc12020f7981 */ /* 0x000f62000c1e1900 */
[C---:B------:R-:W-:Y:S01]  /*0390*/  IMAD.WIDE R6, R14.reuse, R7, UR12 ;  /* 0x0000000c0e067e25 */ /* 0x040fe2000f8e0207 */
[----:B------:R-:W-:Y:S02]  /*03a0*/  MOV R27, 0x4 ;  /* 0x00000004001b7802 */ /* 0x000fe40000000f00 */
[----:B------:R1:W5:Y:S01]  /*03b0*/  LDG.E R4, desc[UR18][R4.64] ;  /* 0x0000001204047981 */ /* 0x000362000c1e1900 */
[----:B------:R-:W-:-:S03]  /*03c0*/  IMAD.WIDE R8, R14, R9, UR14 ;  /* 0x0000000e0e087e25 */ /* 0x000fc6000f8e0209 */
[----:B------:R-:W5:Y:S01]  /*03d0*/  LDG.E R23, desc[UR18][R2.64] ;  /* 0x0000001202177981 */ /* 0x000f62000c1e1900 */
[----:B0-----:R-:W-:-:S03]  /*03e0*/  IMAD.WIDE R10, R14, R27, UR16 ;  /* 0x000000100e0a7e25 */ /* 0x001fc6000f8e021b */
[----:B------:R-:W5:Y:S04]  /*03f0*/  LDG.E R7, desc[UR18][R6.64] ;  /* 0x0000001206077981 */ /* 0x000f68000c1e1900 */
[----:B------:R-:W5:Y:S04]  /*0400*/  LDG.E R24, desc[UR18][R2.64+0x4] ;  /* 0x0000041202187981 */ /* 0x000f68000c1e1900 */
[----:B------:R-:W5:Y:S04]  /*0410*/  LDG.E R8, desc[UR18][R8.64] ;  /* 0x0000001208087981 */ /* 0x000f68000c1e1900 */
[----:B------:R-:W5:Y:S04]  /*0420*/  LDG.E R25, desc[UR18][R2.64+0x8] ;  /* 0x0000081202197981 */ /* 0x000f68000c1e1900 */
[----:B------:R-:W5:Y:S04]  /*0430*/  LDG.E R10, desc[UR18][R10.64] ;  /* 0x000000120a0a7981 */ /* 0x000f68000c1e1900 */
[----:B------:R0:W5:Y:S01]  /*0440*/  LDG.E R27, desc[UR18][R2.64+0xc] ;  /* 0x00000c12021b7981 */ /* 0x000162000c1e1900 */
[----:B------:R-:W-:-:S04]  /*0450*/  UIADD3 UR5, UPT, UPT, UR5, 0x8, URZ ;  /* 0x0000000805057890 */ /* 0x000fc8000fffe0ff */
[----:B------:R-:W-:Y:S01]  /*0460*/  UISETP.NE.AND UP0, UPT, UR5, URZ, UPT ;  /* 0x000000ff0500728c */ /* 0x000fe2000bf05270 */
[----:B-1----:R-:W-:Y:S02]  /*0470*/  MOV R5, UR20 ;  /* 0x0000001400057c02 */ /* 0x002fe40008000f00 */
[----:B0-----:R-:W-:Y:S02]  /*0480*/  IADD3 R2, P0, PT, R2, 0x20, RZ ;  /* 0x0000002002027810 */ /* 0x001fe40007f1e0ff */
[----:B------:R-:W-:Y:S02]  /*0490*/  LEA R14, R5, R14, 0x3 ;  /* 0x0000000e050e7211 */ /* 0x000fe400078e18ff */
[----:B------:R-:W-:Y:S01]  /*04a0*/  IADD3.X R3, PT, PT, RZ, R3, RZ, P0, !PT ;  /* 0x00000003ff037210 */ /* 0x000fe200007fe4ff */
[----:B--2---:R-:W-:-:S04]  /*04b0*/  FFMA R22, R21, R22, R12 ;  /* 0x0000001615167223 */ /* 0x004fc8000000000c */
[----:B---3--:R-:W-:-:S04]  /*04c0*/  FFMA R20, R19, R20, R22 ;  /* 0x0000001413147223 */ /* 0x008fc80000000016 */
[----:B----4-:R-:W-:-:S04]  /*04d0*/  FFMA R18, R17, R18, R20 ;  /* 0x0000001211127223 */ /* 0x010fc80000000014 */
[----:B-----5:R-:W-:-:S04]  /*04e0*/  FFMA R16, R15, R16, R18 ;  /* 0x000000100f107223 */ /* 0x020fc80000000012 */
[----:B------:R-:W-:-:S04]  /*04f0*/  FFMA R23, R23, R4, R16 ;  /* 0x0000000417177223 */ /* 0x000fc80000000010 */
[----:B------:R-:W-:-:S04]  /*0500*/  FFMA R24, R24, R7, R23 ;  /* 0x0000000718187223 */ /* 0x000fc80000000017 */
[----:B------:R-:W-:-:S04]  /*0510*/  FFMA R8, R25, R8, R24 ;  /* 0x0000000819087223 */ /* 0x000fc80000000018 */
[----:B------:R-:W-:Y:S01]  /*0520*/  FFMA R12, R27, R10, R8 ;  /* 0x0000000a1b0c7223 */ /* 0x000fe20000000008 */
[----:B------:R-:W-:Y:S06]  /*0530*/  BRA.U UP0, `(.L_x_1) ;  /* 0xfffffffd003c7547 */ /* 0x000fec000b83ffff */
.L_x_0:
[----:B------:R-:W-:-:S04]  /*0540*/  ULOP3.LUT UR6, UR20, 0x7, URZ, 0xc0, !UPT ;  /* 0x0000000714067892 */ /* 0x000fc8000f8ec0ff */
[----:B------:R-:W-:-:S09]  /*0550*/  UISETP.NE.AND UP0, UPT, UR6, URZ, UPT ;  /* 0x000000ff0600728c */ /* 0x000fd2000bf05270 */
[----:B------:R-:W-:Y:S05]  /*0560*/  BRA.U !UP0, `(.L_x_2) ;  /* 0x0000000508387547 */ /* 0x000fea000b800000 */
[----:B------:R-:W-:Y:S02]  /*0570*/  UISETP.GE.U32.AND UP0, UPT, UR6, 0x4, UPT ;  /* 0x000000040600788c */ /* 0x000fe4000bf06070 */
[----:B------:R-:W-:-:S04]  /*0580*/  ULOP3.LUT UR5, UR20, 0x3, URZ, 0xc0, !UPT ;  /* 0x0000000314057892 */ /* 0x000fc8000f8ec0ff */
[----:B------:R-:W-:-:S03]  /*0590*/  UISETP.NE.AND UP1, UPT, UR5, URZ, UPT ;  /* 0x000000ff0500728c */ /* 0x000fc6000bf25270 */
[----:B------:R-:W-:Y:S08]  /*05a0*/  BRA.U !UP0, `(.L_x_3) ;  /* 0x00000001087c7547 */ /* 0x000ff0000b800000 */
[----:B------:R-:W1:Y:S01]  /*05b0*/  LDC.64 R6, c[0x0][0x388] ;  /* 0x0000e200ff067b82 */ /* 0x000e620000000a00 */
[----:B------:R-:W2:Y:S01]  /*05c0*/  LDCU.64 UR6, c[0x0][0x380] ;  /* 0x00007000ff0677ac */ /* 0x000ea20008000a00 */
[----:B------:R-:W-:Y:S01]  /*05d0*/  IMAD.U32 R9, RZ, RZ, UR4 ;  /* 0x00000004ff097e24 */ /* 0x000fe2000f8e00ff */
[C---:B------:R-:W-:Y:S02]  /*05e0*/  IADD3 R3, PT, PT, R13.reuse, UR4, RZ ;  /* 0x000000040d037c10 */ /* 0x040fe4000fffe0ff */
[----:B------:R-:W-:Y:S01]  /*05f0*/  IADD3 R10, P0, PT, R13, UR4, RZ ;  /* 0x000000040d0a7c10 */ /* 0x000fe2000ff1e0ff */
[----:B------:R-:W-:Y:S01]  /*0600*/  IMAD R9, R9, UR20, R0 ;  /* 0x0000001409097c24 */ /* 0x000fe2000f8e0200 */
[----:B------:R-:W-:Y:S01]  /*0610*/  MOV R11, UR20 ;  /* 0x00000014000b7c02 */ /* 0x000fe20008000f00 */
[----:B------:R-:W3:Y:S01]  /*0620*/  LDC.64 R4, c[0x0][0x380] ;  /* 0x0000e000ff047b82 */ /* 0x000ee20000000a00 */
[----:B------:R-:W-:Y:S01]  /*0630*/  MOV R15, UR20 ;  /* 0x00000014000f7c02 */ /* 0x000fe20008000f00 */
[----:B-1----:R-:W-:Y:S01]  /*0640*/  IMAD.WIDE R6, R9, 0x4, R6 ;  /* 0x0000000409067825 */ /* 0x002fe200078e0206 */
[----:B------:R-:W-:-:S05]  /*0650*/  MOV R9, UR20 ;  /* 0x0000001400097c02 */ /* 0x000fca0008000f00 */
[----:B------:R-:W-:Y:S02]  /*0660*/  IMAD.WIDE R8, R9, 0x4, R6 ;  /* 0x0000000409087825 */ /* 0x000fe400078e0206 */
[----:B0-----:R-:W4:Y:S02]  /*0670*/  LDG.E R6, desc[UR18][R6.64] ;  /* 0x0000001206067981 */ /* 0x001f24000c1e1900 */
[----:B---3--:R-:W-:Y:S01]  /*0680*/  IMAD.WIDE.U32 R4, R3, 0x4, R4 ;  /* 0x0000000403047825 */ /* 0x008fe200078e0004 */
[----:B------:R-:W-:Y:S01]  /*0690*/  IADD3.X R3, PT, PT, RZ, RZ, RZ, P0, !PT ;  /* 0x000000ffff037210 */ /* 0x000fe200007fe4ff */
[----:B------:R-:W3:Y:S01]  /*06a0*/  LDG.E R17, desc[UR18][R8.64] ;  /* 0x0000001208117981 */ /* 0x000ee2000c1e1900 */
[----:B--2---:R-:W-:-:S03]  /*06b0*/  LEA R2, P0, R10, UR6, 0x2 ;  /* 0x000000060a027c11 */ /* 0x004fc6000f8010ff */
[----:B------:R-:W4:Y:S01]  /*06c0*/  LDG.E R5, desc[UR18][R4.64] ;  /* 0x0000001204057981 */ /* 0x000f22000c1e1900 */
[----:B------:R-:W-:Y:S01]  /*06d0*/  LEA.HI.X R3, R10, UR7, R3, 0x2, P0 ;  /* 0x000000070a037c11 */ /* 0x000fe200080f1403 */
[----:B------:R-:W-:-:S04]  /*06e0*/  IMAD.WIDE R10, R11, 0x4, R8 ;  /* 0x000000040b0a7825 */ /* 0x000fc800078e0208 */
[----:B------:R-:W3:Y:S01]  /*06f0*/  LDG.E R16, desc[UR18][R2.64+0x4] ;  /* 0x0000041202107981 */ /* 0x000ee2000c1e1900 */
[----:B------:R-:W-:-:S03]  /*0700*/  IMAD.WIDE R14, R15, 0x4, R10 ;  /* 0x000000040f0e7825 */ /* 0x000fc600078e020a */
[----:B------:R-:W2:Y:S04]  /*0710*/  LDG.E R19, desc[UR18][R10.64] ;  /* 0x000000120a137981 */ /* 0x000ea8000c1e1900 */
[----:B------:R-:W2:Y:S04]  /*0720*/  LDG.E R18, desc[UR18][R2.64+0x8] ;  /* 0x0000081202127981 */ /* 0x000ea8000c1e1900 */
[----:B------:R-:W5:Y:S04]  /*0730*/  LDG.E R20, desc[UR18][R2.64+0xc] ;  /* 0x00000c1202147981 */ /* 0x000f68000c1e1900 */
[----:B------:R-:W5:Y:S01]  /*0740*/  LDG.E R14, desc[UR18][R14.64] ;  /* 0x000000120e0e7981 */ /* 0x000f62000c1e1900 */
[----:B------:R-:W-:Y:S01]  /*0750*/  UIADD3 UR4, UPT, UPT, UR4, 0x4, URZ ;  /* 0x0000000404047890 */ /* 0x000fe2000fffe0ff */
[----:B----4-:R-:W-:-:S04]  /*0760*/  FFMA R5, R5, R6, R12 ;  /* 0x0000000605057223 */ /* 0x010fc8000000000c */
[----:B---3--:R-:W-:-:S04]  /*0770*/  FFMA R5, R16, R17, R5 ;  /* 0x0000001110057223 */ /* 0x008fc80000000005 */
[----:B--2---:R-:W-:-:S04]  /*0780*/  FFMA R5, R18, R19, R5 ;  /* 0x0000001312057223 */ /* 0x004fc80000000005 */
[----:B-----5:R-:W-:-:S07]  /*0790*/  FFMA R12, R20, R14, R5 ;  /* 0x0000000e140c7223 */ /* 0x020fce0000000005 */
.L_x_3:
[----:B------:R-:W-:Y:S05]  /*07a0*/  BRA.U !UP1, `(.L_x_2) ;  /* 0x0000000109a87547 */ /* 0x000fea000b800000 */
[----:B------:R-:W-:Y:S01]  /*07b0*/  UISETP.NE.AND UP0, UPT, UR5, 0x1, UPT ;  /* 0x000000010500788c */ /* 0x000fe2000bf05270 */
[----:B------:R-:W-:Y:S01]  /*07c0*/  MOV R7, UR4 ;  /* 0x0000000400077c02 */ /* 0x000fe20008000f00 */
[----:B------:R-:W-:Y:S02]  /*07d0*/  ULOP3.LUT UR5, UR20, 0x1, URZ, 0xc0, !UPT ;  /* 0x0000000114057892 */ /* 0x000fe4000f8ec0ff */
[----:B------:R-:W-:Y:S02]  /*07e0*/  MOV R15, UR20 ;  /* 0x00000014000f7c02 */ /* 0x000fe40008000f00 */
[----:B------:R-:W-:Y:S01]  /*07f0*/  UISETP.NE.U32.AND UP1, UPT, UR5, 0x1, UPT ;  /* 0x000000010500788c */ /* 0x000fe2000bf25070 */
[----:B------:R-:W-:-:S04]  /*0800*/  PLOP3.LUT P1, PT, PT, PT, UP0, 0x80, 0x8 ;  /* 0x000000000008781c */ /* 0x000fc80003f2f008 */
[----:B------:R-:W1:Y:S01]  /*0810*/  @UP0 LDCU.128 UR8, c[0x0][0x380] ;  /* 0x00007000ff0807ac */ /* 0x000e620008000c00 */
[----:B------:R-:W-:Y:S01]  /*0820*/  PLOP3.LUT P0, PT, PT, PT, UP1, 0x80, 0x8 ;  /* 0x000000000008781c */ /* 0x000fe20003f0f018 */
[----:B------:R-:W2:Y:S04]  /*0830*/  @UP0 LDCU.64 UR6, c[0x0][0x380] ;  /* 0x00007000ff0607ac */ /* 0x000ea80008000a00 */
[----:B------:R-:W3:Y:S03]  /*0840*/  @!UP1 LDCU.128 UR12, c[0x0][0x380] ;  /* 0x00007000ff0c97ac */ /* 0x000ee60008000c00 */
[C---:B------:R-:W-:Y:S02]  /*0850*/  @P1 IADD3 R3, PT, PT, R13.reuse, UR4, RZ ;  /* 0x000000040d031c10 */ /* 0x040fe4000fffe0ff */
[----:B------:R-:W-:Y:S01]  /*0860*/  @P1 IADD3 R6, P2, PT, R13, UR4, RZ ;  /* 0x000000040d061c10 */ /* 0x000fe2000ff5e0ff */
[----:B------:R-:W-:Y:S01]  /*0870*/  @UP0 UIADD3 UR4, UPT, UPT, UR4, 0x2, URZ ;  /* 0x0000000204040890 */ /* 0x000fe2000fffe0ff */
[----:B-1----:R-:W-:Y:S01]  /*0880*/  MOV R11, UR9 ;  /* 0x00000009000b7c02 */ /* 0x002fe20008000f00 */
[----:B------:R-:W-:Y:S01]  /*0890*/  IMAD.U32 R10, RZ, RZ, UR8 ;  /* 0x00000008ff0a7e24 */ /* 0x000fe2000f8e00ff */
[----:B------:R-:W-:-:S02]  /*08a0*/  MOV R4, UR10 ;  /* 0x0000000a00047c02 */ /* 0x000fc40008000f00 */
[----:B------:R-:W-:Y:S01]  /*08b0*/  MOV R5, UR11 ;  /* 0x0000000b00057c02 */ /* 0x000fe20008000f00 */
[----:B------:R-:W-:-:S04]  /*08c0*/  @P1 IMAD.WIDE.U32 R10, R3, 0x4, R10 ;  /* 0x00000004030a1825 */ /* 0x000fc800078e000a */
[----:B------:R-:W-:Y:S01]  /*08d0*/  @P1 IMAD R3, R7, UR20, R0 ;  /* 0x0000001407031c24 */ /* 0x000fe2000f8e0200 */
[----:B------:R-:W-:Y:S01]  /*08e0*/  @P1 IADD3.X R7, PT, PT, RZ, RZ, RZ, P2, !PT ;  /* 0x000000ffff071210 */ /* 0x000fe200017fe4ff */
[----:B------:R-:W-:Y:S01]  /*08f0*/  IMAD.U32 R19, RZ, RZ, UR4 ;  /* 0x00000004ff137e24 */ /* 0x000fe2000f8e00ff */
[C---:B--2---:R-:W-:Y:S01]  /*0900*/  @P1 LEA R2, P2, R6.reuse, UR6, 0x2 ;  /* 0x0000000606021c11 */ /* 0x044fe2000f8410ff */
[----:B------:R-:W-:Y:S01]  /*0910*/  @P1 IMAD.WIDE R4, R3, 0x4, R4 ;  /* 0x0000000403041825 */ /* 0x000fe200078e0204 */
[----:B------:R-:W-:Y:S01]  /*0920*/  @!P0 IADD3 R17, PT, PT, R13, UR4, RZ ;  /* 0x000000040d118c10 */ /* 0x000fe2000fffe0ff */
[----:B0-----:R-:W2:Y:S01]  /*0930*/  @P1 LDG.E R11, desc[UR18][R10.64] ;  /* 0x000000120a0b1981 */ /* 0x001ea2000c1e1900 */
[----:B------:R-:W-:Y:S01]  /*0940*/  @P1 LEA.HI.X R3, R6, UR7, R7, 0x2, P2 ;  /* 0x0000000706031c11 */ /* 0x000fe200090f1407 */
[----:B------:R-:W-:Y:S01]  /*0950*/  @!P0 IMAD R19, R19, UR20, R0 ;  /* 0x0000001413138c24 */ /* 0x000fe2000f8e0200 */
[----:B---3--:R-:W-:Y:S01]  /*0960*/  MOV R6, UR12 ;  /* 0x0000000c00067c02 */ /* 0x008fe20008000f00 */
[----:B------:R-:W-:Y:S01]  /*0970*/  @P1 IMAD.WIDE R14, R15, 0x4, R4 ;  /* 0x000000040f0e1825 */ /* 0x000fe200078e0204 */
[----:B------:R-:W-:Y:S01]  /*0980*/  MOV R7, UR13 ;  /* 0x0000000d00077c02 */ /* 0x000fe20008000f00 */
[----:B------:R-:W2:Y:S01]  /*0990*/  @P1 LDG.E R4, desc[UR18][R4.64] ;  /* 0x0000001204041981 */ /* 0x000ea2000c1e1900 */
[----:B------:R-:W-:-:S02]  /*09a0*/  MOV R8, UR14 ;  /* 0x0000000e00087c02 */ /* 0x000fc40008000f00 */
[----:B------:R-:W-:Y:S01]  /*09b0*/  MOV R9, UR15 ;  /* 0x0000000f00097c02 */ /* 0x000fe20008000f00 */
[----:B------:R-:W-:Y:S01]  /*09c0*/  @!P0 IMAD.WIDE.U32 R6, R17, 0x4, R6 ;  /* 0x0000000411068825 */ /* 0x000fe200078e0006 */
[----:B------:R-:W3:Y:S03]  /*09d0*/  @P1 LDG.E R14, desc[UR18][R14.64] ;  /* 0x000000120e0e1981 */ /* 0x000ee6000c1e1900 */
[----:B------:R-:W-:Y:S01]  /*09e0*/  @!P0 IMAD.WIDE R8, R19, 0x4, R8 ;  /* 0x0000000413088825 */ /* 0x000fe200078e0208 */
[----:B------:R-:W3:Y:S04]  /*09f0*/  @P1 LDG.E R2, desc[UR18][R2.64+0x4] ;  /* 0x0000041202021981 */ /* 0x000ee8000c1e1900 */
[----:B------:R-:W4:Y:S04]  /*0a00*/  @!P0 LDG.E R7, desc[UR18][R6.64] ;  /* 0x0000001206078981 */ /* 0x000f28000c1e1900 */
[----:B------:R-:W4:Y:S01]  /*0a10*/  @!P0 LDG.E R8, desc[UR18][R8.64] ;  /* 0x0000001208088981 */ /* 0x000f22000c1e1900 */
[----:B--2---:R-:W-:-:S04]  /*0a20*/  @P1 FFMA R11, R11, R4, R12 ;  /* 0x000000040b0b1223 */ /* 0x004fc8000000000c */
[----:B---3--:R-:W-:-:S04]  /*0a30*/  @P1 FFMA R12, R2, R14, R11 ;  /* 0x0000000e020c1223 */ /* 0x008fc8000000000b */
[----:B----4-:R-:W-:-:S07]  /*0a40*/  @!P0 FFMA R12, R7, R8, R12 ;  /* 0x00000008070c8223 */ /* 0x010fce000000000c */
.L_x_2:
[----:B------:R-:W1:Y:S01]  /*0a50*/  LDC.64 R2, c[0x0][0x390] ;  /* 0x0000e400ff027b82 */ /* 0x000e620000000a00 */
[----:B------:R-:W-:-:S05]  /*0a60*/  IADD3 R13, PT, PT, R0, R13, RZ ;  /* 0x0000000d000d7210 */ /* 0x000fca0007ffe0ff */
[----:B-1----:R-:W-:-:S05]  /*0a70*/  IMAD.WIDE R2, R13, 0x4, R2 ;  /* 0x000000040d027825 */ /* 0x002fca00078e0202 */
[----:B0-----:R-:W-:Y:S01]  /*0a80*/  STG.E desc[UR18][R2.64], R12 ;  /* 0x0000000c02007986 */ /* 0x001fe2000c101912 */
[----:B------:R-:W-:Y:S05]  /*0a90*/  EXIT ;  /* 0x000000000000794d */ /* 0x000fea0003800000 */
.L_x_4:
[----:B------:R-:W-:-:S00]  /*0aa0*/  BRA `(.L_x_4) ;  /* 0xfffffffc00fc7947 */ /* 0x000fc0000383ffff */
[----:B------:R-:W-:-:S00]  /*0ab0*/  NOP ;  /* 0x0000000000007918 */ /* 0x000fc00000000000 */
        /* <DEDUP_REMOVED lines=12> */
.L_x_5:


//--------------------- .nv.shared.reserved.0     --------------------------
	.section	.nv.shared.reserved.0,"aw",@nobits
	.weak		__nv_reservedSMEM_offset_0_alias
	.size		__nv_reservedSMEM_offset_0_alias, 0, 64
	.other		__nv_reservedSMEM_offset_0_alias,@"STO_CUDA_RESERVED_SHARED STV_DEFAULT"
__nv_reservedSMEM_offset_0_alias:
	.zero		0
	.zero		64


//--------------------- .nv.constant0._Z8multiplyPfS_S_i --------------------------
	.section	.nv.constant0._Z8multiplyPfS_S_i,"a",@progbits
	.sectionflags	@""
	.align	4
.nv.constant0._Z8multiplyPfS_S_i:
	.zero		924


//--------------------- SYMBOLS --------------------------

	.type		.nv.reservedSmem.offset0,@object
	.size		.nv.reservedSmem.offset0,0x4
